//
// Generated by NVIDIA NVVM Compiler
//
// Compiler Build ID: CL-36424714
// Cuda compilation tools, release 13.0, V13.0.88
// Based on NVVM 20.0.0
//

.version 9.0
.target sm_100
.address_size 64

	// .globl	_Z17uncoalescedKernelPfS_

.visible .entry _Z17uncoalescedKernelPfS_(
	.param .u64 .ptr .align 1 _Z17uncoalescedKernelPfS__param_0,
	.param .u64 .ptr .align 1 _Z17uncoalescedKernelPfS__param_1
)
{
	.reg .pred 	%p<4>;
	.reg .b32 	%r<11>;
	.reg .b32 	%f<3>;
	.reg .b64 	%rd<8>;

	ld.param.u64 	%rd1, [_Z17uncoalescedKernelPfS__param_0];
	ld.param.u64 	%rd2, [_Z17uncoalescedKernelPfS__param_1];
	mov.u32 	%r3, %ctaid.y;
	mov.u32 	%r4, %ntid.y;
	mov.u32 	%r5, %tid.y;
	mad.lo.s32 	%r1, %r3, %r4, %r5;
	mov.u32 	%r6, %ctaid.x;
	mov.u32 	%r7, %ntid.x;
	mov.u32 	%r8, %tid.x;
	mad.lo.s32 	%r2, %r6, %r7, %r8;
	setp.gt.u32 	%p1, %r1, 1023;
	setp.gt.s32 	%p2, %r2, 1023;
	or.pred  	%p3, %p1, %p2;
	@%p3 bra 	$L__BB0_2;
	cvta.to.global.u64 	%rd3, %rd2;
	cvta.to.global.u64 	%rd4, %rd1;
	shl.b32 	%r9, %r2, 10;
	add.s32 	%r10, %r9, %r1;
	mul.wide.s32 	%rd5, %r10, 4;
	add.s64 	%rd6, %rd3, %rd5;
	ld.global.f32 	%f1, [%rd6];
	add.f32 	%f2, %f1, %f1;
	add.s64 	%rd7, %rd4, %rd5;
	st.global.f32 	[%rd7], %f2;
$L__BB0_2:
	ret;

}
	// .globl	_Z15coalescedKernelPfS_
.visible .entry _Z15coalescedKernelPfS_(
	.param .u64 .ptr .align 1 _Z15coalescedKernelPfS__param_0,
	.param .u64 .ptr .align 1 _Z15coalescedKernelPfS__param_1
)
{
	.reg .pred 	%p<4>;
	.reg .b32 	%r<11>;
	.reg .b32 	%f<3>;
	.reg .b64 	%rd<8>;

	ld.param.u64 	%rd1, [_Z15coalescedKernelPfS__param_0];
	ld.param.u64 	%rd2, [_Z15coalescedKernelPfS__param_1];
	mov.u32 	%r3, %ctaid.y;
	mov.u32 	%r4, %ntid.y;
	mov.u32 	%r5, %tid.y;
	mad.lo.s32 	%r1, %r3, %r4, %r5;
	mov.u32 	%r6, %ctaid.x;
	mov.u32 	%r7, %ntid.x;
	mov.u32 	%r8, %tid.x;
	mad.lo.s32 	%r2, %r6, %r7, %r8;
	setp.gt.u32 	%p1, %r1, 1023;
	setp.gt.s32 	%p2, %r2, 1023;
	or.pred  	%p3, %p1, %p2;
	@%p3 bra 	$L__BB1_2;
	cvta.to.global.u64 	%rd3, %rd2;
	cvta.to.global.u64 	%rd4, %rd1;
	shl.b32 	%r9, %r1, 10;
	add.s32 	%r10, %r9, %r2;
	mul.wide.s32 	%rd5, %r10, 4;
	add.s64 	%rd6, %rd3, %rd5;
	ld.global.f32 	%f1, [%rd6];
	add.f32 	%f2, %f1, %f1;
	add.s64 	%rd7, %rd4, %rd5;
	st.global.f32 	[%rd7], %f2;
$L__BB1_2:
	ret;

}


// ===== COMPILED SASS (sm_100) =====

	.target	sm_100

	.elftype	@"ET_EXEC"


//--------------------- .note.nv.tkinfo           --------------------------
	.section	.note.nv.tkinfo,"",@"SHT_NOTE"
	.sectionflags	@"SHF_NOTE_NV_TKINFO"
	.tkinfo
        /*0018*/ 	.word	0x00000002
        /*0030*/ 	.string	""
        /*0030*/ 	.string	"ptxas"
        /*0030*/ 	.string	"Cuda compilation tools, release 13.0, V13.0.88"
        /*0030*/ 	.string	"Build cuda_13.0.r13.0/compiler.36424714_0"
        /*0030*/ 	.string	"-arch sm_100 -m 64 "



//--------------------- .note.nv.cuinfo           --------------------------
	.section	.note.nv.cuinfo,"",@"SHT_NOTE"
	.sectionflags	@"SHF_NOTE_NV_CUINFO"
        /*0018*/ 	.short	0x0002
        /*001a*/ 	.short	0x0064
        /*001c*/ 	.short	0x0082
	.zero		2


//--------------------- .nv.info                  --------------------------
	.section	.nv.info,"",@"SHT_CUDA_INFO"
	.align	4


	//----- nvinfo : EIATTR_REGCOUNT
	.align		4
        /*0000*/ 	.byte	0x04, 0x2f
        /*0002*/ 	.short	(.L_1 - .L_0)
	.align		4
.L_0:
        /*0004*/ 	.word	index@(_Z17uncoalescedKernelPfS_)
        /*0008*/ 	.word	0x0000000a


	//----- nvinfo : EIATTR_FRAME_SIZE
	.align		4
.L_1:
        /*000c*/ 	.byte	0x04, 0x11
        /*000e*/ 	.short	(.L_3 - .L_2)
	.align		4
.L_2:
        /*0010*/ 	.word	index@(_Z17uncoalescedKernelPfS_)
        /*0014*/ 	.word	0x00000000


	//----- nvinfo : EIATTR_REGCOUNT
	.align		4
.L_3:
        /*0018*/ 	.byte	0x04, 0x2f
        /*001a*/ 	.short	(.L_5 - .L_4)
	.align		4
.L_4:
        /*001c*/ 	.word	index@(_Z15coalescedKernelPfS_)
        /*0020*/ 	.word	0x0000000a


	//----- nvinfo : EIATTR_FRAME_SIZE
	.align		4
.L_5:
        /*0024*/ 	.byte	0x04, 0x11
        /*0026*/ 	.short	(.L_7 - .L_6)
	.align		4
.L_6:
        /*0028*/ 	.word	index@(_Z15coalescedKernelPfS_)
        /*002c*/ 	.word	0x00000000


	//----- nvinfo : EIATTR_MIN_STACK_SIZE
	.align		4
.L_7:
        /*0030*/ 	.byte	0x04, 0x12
        /*0032*/ 	.short	(.L_9 - .L_8)
	.align		4
.L_8:
        /*0034*/ 	.word	index@(_Z15coalescedKernelPfS_)
        /*0038*/ 	.word	0x00000000


	//----- nvinfo : EIATTR_MIN_STACK_SIZE
	.align		4
.L_9:
        /*003c*/ 	.byte	0x04, 0x12
        /*003e*/ 	.short	(.L_11 - .L_10)
	.align		4
.L_10:
        /*0040*/ 	.word	index@(_Z17uncoalescedKernelPfS_)
        /*0044*/ 	.word	0x00000000
.L_11:


//--------------------- .nv.compat                --------------------------
	.section	.nv.compat,"",@"SHT_CUDA_COMPAT_INFO"
	.align	4
        /*0000*/ 	.byte	0x02, 0x09, 0x00, 0x00, 0x02, 0x02, 0x01, 0x00, 0x02, 0x05, 0x05, 0x00, 0x03, 0x07, 0x01, 0x01
        /*0010*/ 	.byte	0x02, 0x03, 0x00, 0x00, 0x02, 0x06, 0x01, 0x00, 0x04, 0x0b, 0x08, 0x00, 0x09, 0x00, 0x00, 0x00
        /*0020*/ 	.byte	0x00, 0x00, 0x00, 0x00


//--------------------- .nv.info._Z15coalescedKernelPfS_ --------------------------
	.section	.nv.info._Z15coalescedKernelPfS_,"",@"SHT_CUDA_INFO"
	.sectionflags	@""
	.align	4


	//----- nvinfo : EIATTR_CUDA_API_VERSION
	.align		4
        /*0000*/ 	.byte	0x04, 0x37
        /*0002*/ 	.short	(.L_13 - .L_12)
.L_12:
        /*0004*/ 	.word	0x00000082


	//----- nvinfo : EIATTR_KPARAM_INFO
	.align		4
.L_13:
        /*0008*/ 	.byte	0x04, 0x17
        /*000a*/ 	.short	(.L_15 - .L_14)
.L_14:
        /*000c*/ 	.word	0x00000000
        /*0010*/ 	.short	0x0001
        /*0012*/ 	.short	0x0008
        /*0014*/ 	.byte	0x00, 0xf5, 0x21, 0x00


	//----- nvinfo : EIATTR_KPARAM_INFO
	.align		4
.L_15:
        /*0018*/ 	.byte	0x04, 0x17
        /*001a*/ 	.short	(.L_17 - .L_16)
.L_16:
        /*001c*/ 	.word	0x00000000
        /*0020*/ 	.short	0x0000
        /*0022*/ 	.short	0x0000
        /*0024*/ 	.byte	0x00, 0xf5, 0x21, 0x00


	//----- nvinfo : EIATTR_SPARSE_MMA_MASK
	.align		4
.L_17:
        /*0028*/ 	.byte	0x03, 0x50
        /*002a*/ 	.short	0x0000


	//----- nvinfo : EIATTR_MAXREG_COUNT
	.align		4
        /*002c*/ 	.byte	0x03, 0x1b
        /*002e*/ 	.short	0x00ff


	//----- nvinfo : EIATTR_MERCURY_ISA_VERSION
	.align		4
        /*0030*/ 	.byte	0x03, 0x5f
        /*0032*/ 	.short	0x0101


	//----- nvinfo : EIATTR_VRC_CTA_INIT_COUNT
	.align		4
        /*0034*/ 	.byte	0x02, 0x4a
	.zero		1
	.zero		1


	//----- nvinfo : EIATTR_EXIT_INSTR_OFFSETS
	.align		4
        /*0038*/ 	.byte	0x04, 0x1c
        /*003a*/ 	.short	(.L_19 - .L_18)


	//   ....[0]....
.L_18:
        /*003c*/ 	.word	0x000000b0


	//   ....[1]....
        /*0040*/ 	.word	0x00000150


	//----- nvinfo : EIATTR_CBANK_PARAM_SIZE
	.align		4
.L_19:
        /*0044*/ 	.byte	0x03, 0x19
        /*0046*/ 	.short	0x0010


	//----- nvinfo : EIATTR_PARAM_CBANK
	.align		4
        /*0048*/ 	.byte	0x04, 0x0a
        /*004a*/ 	.short	(.L_21 - .L_20)
	.align		4
.L_20:
        /*004c*/ 	.word	index@(.nv.constant0._Z15coalescedKernelPfS_)
        /*0050*/ 	.short	0x0380
        /*0052*/ 	.short	0x0010


	//----- nvinfo : EIATTR_SW_WAR
	.align		4
.L_21:
        /*0054*/ 	.byte	0x04, 0x36
        /*0056*/ 	.short	(.L_23 - .L_22)
.L_22:
        /*0058*/ 	.word	0x00000008
.L_23:


//--------------------- .nv.info._Z17uncoalescedKernelPfS_ --------------------------
	.section	.nv.info._Z17uncoalescedKernelPfS_,"",@"SHT_CUDA_INFO"
	.sectionflags	@""
	.align	4


	//----- nvinfo : EIATTR_CUDA_API_VERSION
	.align		4
        /*0000*/ 	.byte	0x04, 0x37
        /*0002*/ 	.short	(.L_25 - .L_24)
.L_24:
        /*0004*/ 	.word	0x00000082


	//----- nvinfo : EIATTR_KPARAM_INFO
	.align		4
.L_25:
        /*0008*/ 	.byte	0x04, 0x17
        /*000a*/ 	.short	(.L_27 - .L_26)
.L_26:
        /*000c*/ 	.word	0x00000000
        /*0010*/ 	.short	0x0001
        /*0012*/ 	.short	0x0008
        /*0014*/ 	.byte	0x00, 0xf5, 0x21, 0x00


	//----- nvinfo : EIATTR_KPARAM_INFO
	.align		4
.L_27:
        /*0018*/ 	.byte	0x04, 0x17
        /*001a*/ 	.short	(.L_29 - .L_28)
.L_28:
        /*001c*/ 	.word	0x00000000
        /*0020*/ 	.short	0x0000
        /*0022*/ 	.short	0x0000
        /*0024*/ 	.byte	0x00, 0xf5, 0x21, 0x00


	//----- nvinfo : EIATTR_SPARSE_MMA_MASK
	.align		4
.L_29:
        /*0028*/ 	.byte	0x03, 0x50
        /*002a*/ 	.short	0x0000


	//----- nvinfo : EIATTR_MAXREG_COUNT
	.align		4
        /*002c*/ 	.byte	0x03, 0x1b
        /*002e*/ 	.short	0x00ff


	//----- nvinfo : EIATTR_MERCURY_ISA_VERSION
	.align		4
        /*0030*/ 	.byte	0x03, 0x5f
        /*0032*/ 	.short	0x0101


	//----- nvinfo : EIATTR_VRC_CTA_INIT_COUNT
	.align		4
        /*0034*/ 	.byte	0x02, 0x4a
	.zero		1
	.zero		1


	//----- nvinfo : EIATTR_EXIT_INSTR_OFFSETS
	.align		4
        /*0038*/ 	.byte	0x04, 0x1c
        /*003a*/ 	.short	(.L_31 - .L_30)


	//   ....[0]....
.L_30:
        /*003c*/ 	.word	0x000000b0


	//   ....[1]....
        /*0040*/ 	.word	0x00000150


	//----- nvinfo : EIATTR_CBANK_PARAM_SIZE
	.align		4
.L_31:
        /*0044*/ 	.byte	0x03, 0x19
        /*0046*/ 	.short	0x0010


	//----- nvinfo : EIATTR_PARAM_CBANK
	.align		4
        /*0048*/ 	.byte	0x04, 0x0a
        /*004a*/ 	.short	(.L_33 - .L_32)
	.align		4
.L_32:
        /*004c*/ 	.word	index@(.nv.constant0._Z17uncoalescedKernelPfS_)
        /*0050*/ 	.short	0x0380
        /*0052*/ 	.short	0x0010


	//----- nvinfo : EIATTR_SW_WAR
	.align		4
.L_33:
        /*0054*/ 	.byte	0x04, 0x36
        /*0056*/ 	.short	(.L_35 - .L_34)
.L_34:
        /*0058*/ 	.word	0x00000008
.L_35:


//--------------------- .nv.callgraph             --------------------------
	.section	.nv.callgraph,"",@"SHT_CUDA_CALLGRAPH"
	.align	4
	.sectionentsize	8
	.align		4
        /*0000*/ 	.word	0x00000000
	.align		4
        /*0004*/ 	.word	0xffffffff
	.align		4
        /*0008*/ 	.word	0x00000000
	.align		4
        /*000c*/ 	.word	0xfffffffe
	.align		4
        /*0010*/ 	.word	0x00000000
	.align		4
        /*0014*/ 	.word	0xfffffffd
	.align		4
        /*0018*/ 	.word	0x00000000
	.align		4
        /*001c*/ 	.word	0xfffffffc


//--------------------- .text._Z15coalescedKernelPfS_ --------------------------
	.section	.text._Z15coalescedKernelPfS_,"ax",@progbits
	.align	128
        .global         _Z15coalescedKernelPfS_
        .type           _Z15coalescedKernelPfS_,@function
        .size           _Z15coalescedKernelPfS_,(.L_x_2 - _Z15coalescedKernelPfS_)
        .other          _Z15coalescedKernelPfS_,@"STO_CUDA_ENTRY STV_DEFAULT"
_Z15coalescedKernelPfS_:
.text._Z15coalescedKernelPfS_:
[----:B------:R-:W-:Y:S01]  /*0000*/  LDC R1, c[0x0][0x37c] ;  /* 0x0000df00ff017b82 */ /* 0x000fe20000000800 */
[----:B------:R-:W0:Y:S07]  /*0010*/  S2R R2, SR_TID.X ;  /* 0x0000000000027919 */ /* 0x000e2e0000002100 */
[----:B------:R-:W1:Y:S01]  /*0020*/  LDC R0, c[0x0][0x364] ;  /* 0x0000d900ff007b82 */ /* 0x000e620000000800 */
[----:B------:R-:W1:Y:S07]  /*0030*/  S2R R3, SR_TID.Y ;  /* 0x0000000000037919 */ /* 0x000e6e0000002200 */
[----:B------:R-:W0:Y:S08]  /*0040*/  S2UR UR5, SR_CTAID.X ;  /* 0x00000000000579c3 */ /* 0x000e300000002500 */
[----:B------:R-:W0:Y:S08]  /*0050*/  LDC R5, c[0x0][0x360] ;  /* 0x0000d800ff057b82 */ /* 0x000e300000000800 */
[----:B------:R-:W1:Y:S01]  /*0060*/  S2UR UR4, SR_CTAID.Y ;  /* 0x00000000000479c3 */ /* 0x000e620000002600 */
[----:B0-----:R-:W-:-:S05]  /*0070*/  IMAD R5, R5, UR5, R2 ;  /* 0x0000000505057c24 */ /* 0x001fca000f8e0202 */
[----:B------:R-:W-:Y:S01]  /*0080*/  ISETP.GT.AND P0, PT, R5, 0x3ff, PT ;  /* 0x000003ff0500780c */ /* 0x000fe20003f04270 */
[----:B-1----:R-:W-:-:S05]  /*0090*/  IMAD R0, R0, UR4, R3 ;  /* 0x0000000400007c24 */ /* 0x002fca000f8e0203 */
[----:B------:R-:W-:-:S13]  /*00a0*/  ISETP.GT.U32.OR P0, PT, R0, 0x3ff, P0 ;  /* 0x000003ff0000780c */ /* 0x000fda0000704470 */
[----:B------:R-:W-:Y:S05]  /*00b0*/  @P0 EXIT ;  /* 0x000000000000094d */ /* 0x000fea0003800000 */
[----:B------:R-:W0:Y:S01]  /*00c0*/  LDC.64 R2, c[0x0][0x388] ;  /* 0x0000e200ff027b82 */ /* 0x000e220000000a00 */
[----:B------:R-:W1:Y:S01]  /*00d0*/  LDCU.64 UR4, c[0x0][0x358] ;  /* 0x00006b00ff0477ac */ /* 0x000e620008000a00 */
[----:B------:R-:W-:-:S06]  /*00e0*/  LEA R7, R0, R5, 0xa ;  /* 0x0000000500077211 */ /* 0x000fcc00078e50ff */
[----:B------:R-:W2:Y:S01]  /*00f0*/  LDC.64 R4, c[0x0][0x380] ;  /* 0x0000e000ff047b82 */ /* 0x000ea20000000a00 */
[----:B0-----:R-:W-:-:S06]  /*0100*/  IMAD.WIDE R2, R7, 0x4, R2 ;  /* 0x0000000407027825 */ /* 0x001fcc00078e0202 */
[----:B-1----:R-:W3:Y:S01]  /*0110*/  LDG.E R2, desc[UR4][R2.64] ;  /* 0x0000000402027981 */ /* 0x002ee2000c1e1900 */
[----:B--2---:R-:W-:-:S04]  /*0120*/  IMAD.WIDE R4, R7, 0x4, R4 ;  /* 0x0000000407047825 */ /* 0x004fc800078e0204 */
[----:B---3--:R-:W-:-:S05]  /*0130*/  FADD R7, R2, R2 ;  /* 0x0000000202077221 */ /* 0x008fca0000000000 */
[----:B------:R-:W-:Y:S01]  /*0140*/  STG.E desc[UR4][R4.64], R7 ;  /* 0x0000000704007986 */ /* 0x000fe2000c101904 */
[----:B------:R-:W-:Y:S05]  /*0150*/  EXIT ;  /* 0x000000000000794d */ /* 0x000fea0003800000 */
.L_x_0:
[----:B------:R-:W-:-:S00]  /*0160*/  BRA `(.L_x_0) ;  /* 0xfffffffc00fc7947 */ /* 0x000fc0000383ffff */
[----:B------:R-:W-:-:S00]  /*0170*/  NOP ;  /* 0x0000000000007918 */ /* 0x000fc00000000000 */
        /* <DEDUP_REMOVED lines=8> */
.L_x_2:


//--------------------- .text._Z17uncoalescedKernelPfS_ --------------------------
	.section	.text._Z17uncoalescedKernelPfS_,"ax",@progbits
	.align	128
        .global         _Z17uncoalescedKernelPfS_
        .type           _Z17uncoalescedKernelPfS_,@function
        .size           _Z17uncoalescedKernelPfS_,(.L_x_3 - _Z17uncoalescedKernelPfS_)
        .other          _Z17uncoalescedKernelPfS_,@"STO_CUDA_ENTRY STV_DEFAULT"
_Z17uncoalescedKernelPfS_:
.text._Z17uncoalescedKernelPfS_:
        /* <DEDUP_REMOVED lines=22> */
.L_x_1:
        /* <DEDUP_REMOVED lines=10> */
.L_x_3:


//--------------------- .nv.shared.reserved.0     --------------------------
	.section	.nv.shared.reserved.0,"aw",@nobits
	.weak		__nv_reservedSMEM_offset_0_alias
	.size		__nv_reservedSMEM_offset_0_alias, 0, 64
	.other		__nv_reservedSMEM_offset_0_alias,@"STO_CUDA_RESERVED_SHARED STV_DEFAULT"
__nv_reservedSMEM_offset_0_alias:
	.zero		0
	.zero		64


//--------------------- .nv.constant0._Z15coalescedKernelPfS_ --------------------------
	.section	.nv.constant0._Z15coalescedKernelPfS_,"a",@progbits
	.sectionflags	@""
	.align	4
.nv.constant0._Z15coalescedKernelPfS_:
	.zero		912


//--------------------- .nv.constant0._Z17uncoalescedKernelPfS_ --------------------------
	.section	.nv.constant0._Z17uncoalescedKernelPfS_,"a",@progbits
	.sectionflags	@""
	.align	4
.nv.constant0._Z17uncoalescedKernelPfS_:
	.zero		912


//--------------------- SYMBOLS --------------------------

	.type		.nv.reservedSmem.offset0,@object
	.size		.nv.reservedSmem.offset0,0x4
